//
// Generated by NVIDIA NVVM Compiler
//
// Compiler Build ID: CL-36424714
// Cuda compilation tools, release 13.0, V13.0.88
// Based on NVVM 20.0.0
//

.version 9.0
.target sm_100
.address_size 64

	// .globl	_Z15matrixMulKernelPfS_S_
// _ZZ19matrixMulTileKernelPfS_S_E3Ads has been demoted
// _ZZ19matrixMulTileKernelPfS_S_E3Bds has been demoted

.visible .entry _Z15matrixMulKernelPfS_S_(
	.param .u64 .ptr .align 1 _Z15matrixMulKernelPfS_S__param_0,
	.param .u64 .ptr .align 1 _Z15matrixMulKernelPfS_S__param_1,
	.param .u64 .ptr .align 1 _Z15matrixMulKernelPfS_S__param_2
)
{
	.reg .pred 	%p<5>;
	.reg .b32 	%r<18>;
	.reg .b32 	%f<52>;
	.reg .b64 	%rd<18>;

	ld.param.u64 	%rd5, [_Z15matrixMulKernelPfS_S__param_0];
	ld.param.u64 	%rd6, [_Z15matrixMulKernelPfS_S__param_1];
	ld.param.u64 	%rd7, [_Z15matrixMulKernelPfS_S__param_2];
	mov.u32 	%r8, %ctaid.y;
	mov.u32 	%r9, %ntid.y;
	mov.u32 	%r10, %tid.y;
	mad.lo.s32 	%r1, %r8, %r9, %r10;
	mov.u32 	%r11, %ctaid.x;
	mov.u32 	%r12, %ntid.x;
	mov.u32 	%r13, %tid.x;
	mad.lo.s32 	%r2, %r11, %r12, %r13;
	setp.gt.u32 	%p1, %r1, 255;
	setp.gt.s32 	%p2, %r2, 255;
	or.pred  	%p3, %p1, %p2;
	@%p3 bra 	$L__BB0_4;
	shl.b32 	%r3, %r1, 8;
	mul.wide.u32 	%rd8, %r3, 4;
	cvta.to.global.u64 	%rd9, %rd5;
	add.s64 	%rd10, %rd8, %rd9;
	add.s64 	%rd17, %rd10, 32;
	cvta.to.global.u64 	%rd11, %rd6;
	add.s64 	%rd2, %rd11, 8192;
	mov.f32 	%f51, 0f00000000;
	mov.b32 	%r17, 0;
	mov.u32 	%r16, %r2;
$L__BB0_2:
	mul.wide.s32 	%rd12, %r16, 4;
	add.s64 	%rd13, %rd2, %rd12;
	ld.global.f32 	%f4, [%rd17+-32];
	ld.global.f32 	%f5, [%rd13+-8192];
	fma.rn.f32 	%f6, %f4, %f5, %f51;
	ld.global.f32 	%f7, [%rd17+-28];
	ld.global.f32 	%f8, [%rd13+-7168];
	fma.rn.f32 	%f9, %f7, %f8, %f6;
	ld.global.f32 	%f10, [%rd17+-24];
	ld.global.f32 	%f11, [%rd13+-6144];
	fma.rn.f32 	%f12, %f10, %f11, %f9;
	ld.global.f32 	%f13, [%rd17+-20];
	ld.global.f32 	%f14, [%rd13+-5120];
	fma.rn.f32 	%f15, %f13, %f14, %f12;
	ld.global.f32 	%f16, [%rd17+-16];
	ld.global.f32 	%f17, [%rd13+-4096];
	fma.rn.f32 	%f18, %f16, %f17, %f15;
	ld.global.f32 	%f19, [%rd17+-12];
	ld.global.f32 	%f20, [%rd13+-3072];
	fma.rn.f32 	%f21, %f19, %f20, %f18;
	ld.global.f32 	%f22, [%rd17+-8];
	ld.global.f32 	%f23, [%rd13+-2048];
	fma.rn.f32 	%f24, %f22, %f23, %f21;
	ld.global.f32 	%f25, [%rd17+-4];
	ld.global.f32 	%f26, [%rd13+-1024];
	fma.rn.f32 	%f27, %f25, %f26, %f24;
	ld.global.f32 	%f28, [%rd17];
	ld.global.f32 	%f29, [%rd13];
	fma.rn.f32 	%f30, %f28, %f29, %f27;
	ld.global.f32 	%f31, [%rd17+4];
	ld.global.f32 	%f32, [%rd13+1024];
	fma.rn.f32 	%f33, %f31, %f32, %f30;
	ld.global.f32 	%f34, [%rd17+8];
	ld.global.f32 	%f35, [%rd13+2048];
	fma.rn.f32 	%f36, %f34, %f35, %f33;
	ld.global.f32 	%f37, [%rd17+12];
	ld.global.f32 	%f38, [%rd13+3072];
	fma.rn.f32 	%f39, %f37, %f38, %f36;
	ld.global.f32 	%f40, [%rd17+16];
	ld.global.f32 	%f41, [%rd13+4096];
	fma.rn.f32 	%f42, %f40, %f41, %f39;
	ld.global.f32 	%f43, [%rd17+20];
	ld.global.f32 	%f44, [%rd13+5120];
	fma.rn.f32 	%f45, %f43, %f44, %f42;
	ld.global.f32 	%f46, [%rd17+24];
	ld.global.f32 	%f47, [%rd13+6144];
	fma.rn.f32 	%f48, %f46, %f47, %f45;
	ld.global.f32 	%f49, [%rd17+28];
	ld.global.f32 	%f50, [%rd13+7168];
	fma.rn.f32 	%f51, %f49, %f50, %f48;
	add.s32 	%r17, %r17, 16;
	add.s64 	%rd17, %rd17, 64;
	add.s32 	%r16, %r16, 4096;
	setp.ne.s32 	%p4, %r17, 256;
	@%p4 bra 	$L__BB0_2;
	add.s32 	%r15, %r3, %r2;
	cvta.to.global.u64 	%rd14, %rd7;
	mul.wide.s32 	%rd15, %r15, 4;
	add.s64 	%rd16, %rd14, %rd15;
	st.global.f32 	[%rd16], %f51;
$L__BB0_4:
	ret;

}
	// .globl	_Z19matrixMulTileKernelPfS_S_
.visible .entry _Z19matrixMulTileKernelPfS_S_(
	.param .u64 .ptr .align 1 _Z19matrixMulTileKernelPfS_S__param_0,
	.param .u64 .ptr .align 1 _Z19matrixMulTileKernelPfS_S__param_1,
	.param .u64 .ptr .align 1 _Z19matrixMulTileKernelPfS_S__param_2
)
{
	.reg .pred 	%p<2>;
	.reg .b32 	%r<21>;
	.reg .b32 	%f<102>;
	.reg .b64 	%rd<21>;
	// demoted variable
	.shared .align 4 .b8 _ZZ19matrixMulTileKernelPfS_S_E3Ads[4096];
	// demoted variable
	.shared .align 4 .b8 _ZZ19matrixMulTileKernelPfS_S_E3Bds[4096];
	ld.param.u64 	%rd9, [_Z19matrixMulTileKernelPfS_S__param_0];
	ld.param.u64 	%rd10, [_Z19matrixMulTileKernelPfS_S__param_1];
	ld.param.u64 	%rd7, [_Z19matrixMulTileKernelPfS_S__param_2];
	cvta.to.global.u64 	%rd11, %rd10;
	cvta.to.global.u64 	%rd12, %rd9;
	mov.u32 	%r7, %ctaid.x;
	mov.u32 	%r8, %ctaid.y;
	mov.u32 	%r9, %tid.x;
	mov.u32 	%r10, %tid.y;
	shl.b32 	%r11, %r7, 5;
	add.s32 	%r1, %r11, %r9;
	shl.b32 	%r12, %r8, 13;
	shl.b32 	%r13, %r10, 8;
	add.s32 	%r2, %r12, %r13;
	add.s32 	%r14, %r2, %r9;
	shl.b32 	%r15, %r10, 7;
	mov.u32 	%r16, _ZZ19matrixMulTileKernelPfS_S_E3Ads;
	add.s32 	%r3, %r16, %r15;
	shl.b32 	%r17, %r9, 2;
	add.s32 	%r4, %r3, %r17;
	add.s32 	%r18, %r1, %r13;
	mov.u32 	%r19, _ZZ19matrixMulTileKernelPfS_S_E3Bds;
	add.s32 	%r6, %r19, %r17;
	add.s32 	%r5, %r6, %r15;
	mul.wide.u32 	%rd13, %r18, 4;
	add.s64 	%rd19, %rd11, %rd13;
	mul.wide.u32 	%rd14, %r14, 4;
	add.s64 	%rd2, %rd12, %rd14;
	mov.f32 	%f101, 0f00000000;
	mov.b64 	%rd20, 0;
$L__BB1_1:
	add.s64 	%rd15, %rd2, %rd20;
	ld.global.f32 	%f4, [%rd15];
	st.shared.f32 	[%r4], %f4;
	ld.global.f32 	%f5, [%rd19];
	st.shared.f32 	[%r5], %f5;
	bar.sync 	0;
	ld.shared.f32 	%f6, [%r3];
	ld.shared.f32 	%f7, [%r6];
	fma.rn.f32 	%f8, %f6, %f7, %f101;
	ld.shared.f32 	%f9, [%r3+4];
	ld.shared.f32 	%f10, [%r6+128];
	fma.rn.f32 	%f11, %f9, %f10, %f8;
	ld.shared.f32 	%f12, [%r3+8];
	ld.shared.f32 	%f13, [%r6+256];
	fma.rn.f32 	%f14, %f12, %f13, %f11;
	ld.shared.f32 	%f15, [%r3+12];
	ld.shared.f32 	%f16, [%r6+384];
	fma.rn.f32 	%f17, %f15, %f16, %f14;
	ld.shared.f32 	%f18, [%r3+16];
	ld.shared.f32 	%f19, [%r6+512];
	fma.rn.f32 	%f20, %f18, %f19, %f17;
	ld.shared.f32 	%f21, [%r3+20];
	ld.shared.f32 	%f22, [%r6+640];
	fma.rn.f32 	%f23, %f21, %f22, %f20;
	ld.shared.f32 	%f24, [%r3+24];
	ld.shared.f32 	%f25, [%r6+768];
	fma.rn.f32 	%f26, %f24, %f25, %f23;
	ld.shared.f32 	%f27, [%r3+28];
	ld.shared.f32 	%f28, [%r6+896];
	fma.rn.f32 	%f29, %f27, %f28, %f26;
	ld.shared.f32 	%f30, [%r3+32];
	ld.shared.f32 	%f31, [%r6+1024];
	fma.rn.f32 	%f32, %f30, %f31, %f29;
	ld.shared.f32 	%f33, [%r3+36];
	ld.shared.f32 	%f34, [%r6+1152];
	fma.rn.f32 	%f35, %f33, %f34, %f32;
	ld.shared.f32 	%f36, [%r3+40];
	ld.shared.f32 	%f37, [%r6+1280];
	fma.rn.f32 	%f38, %f36, %f37, %f35;
	ld.shared.f32 	%f39, [%r3+44];
	ld.shared.f32 	%f40, [%r6+1408];
	fma.rn.f32 	%f41, %f39, %f40, %f38;
	ld.shared.f32 	%f42, [%r3+48];
	ld.shared.f32 	%f43, [%r6+1536];
	fma.rn.f32 	%f44, %f42, %f43, %f41;
	ld.shared.f32 	%f45, [%r3+52];
	ld.shared.f32 	%f46, [%r6+1664];
	fma.rn.f32 	%f47, %f45, %f46, %f44;
	ld.shared.f32 	%f48, [%r3+56];
	ld.shared.f32 	%f49, [%r6+1792];
	fma.rn.f32 	%f50, %f48, %f49, %f47;
	ld.shared.f32 	%f51, [%r3+60];
	ld.shared.f32 	%f52, [%r6+1920];
	fma.rn.f32 	%f53, %f51, %f52, %f50;
	ld.shared.f32 	%f54, [%r3+64];
	ld.shared.f32 	%f55, [%r6+2048];
	fma.rn.f32 	%f56, %f54, %f55, %f53;
	ld.shared.f32 	%f57, [%r3+68];
	ld.shared.f32 	%f58, [%r6+2176];
	fma.rn.f32 	%f59, %f57, %f58, %f56;
	ld.shared.f32 	%f60, [%r3+72];
	ld.shared.f32 	%f61, [%r6+2304];
	fma.rn.f32 	%f62, %f60, %f61, %f59;
	ld.shared.f32 	%f63, [%r3+76];
	ld.shared.f32 	%f64, [%r6+2432];
	fma.rn.f32 	%f65, %f63, %f64, %f62;
	ld.shared.f32 	%f66, [%r3+80];
	ld.shared.f32 	%f67, [%r6+2560];
	fma.rn.f32 	%f68, %f66, %f67, %f65;
	ld.shared.f32 	%f69, [%r3+84];
	ld.shared.f32 	%f70, [%r6+2688];
	fma.rn.f32 	%f71, %f69, %f70, %f68;
	ld.shared.f32 	%f72, [%r3+88];
	ld.shared.f32 	%f73, [%r6+2816];
	fma.rn.f32 	%f74, %f72, %f73, %f71;
	ld.shared.f32 	%f75, [%r3+92];
	ld.shared.f32 	%f76, [%r6+2944];
	fma.rn.f32 	%f77, %f75, %f76, %f74;
	ld.shared.f32 	%f78, [%r3+96];
	ld.shared.f32 	%f79, [%r6+3072];
	fma.rn.f32 	%f80, %f78, %f79, %f77;
	ld.shared.f32 	%f81, [%r3+100];
	ld.shared.f32 	%f82, [%r6+3200];
	fma.rn.f32 	%f83, %f81, %f82, %f80;
	ld.shared.f32 	%f84, [%r3+104];
	ld.shared.f32 	%f85, [%r6+3328];
	fma.rn.f32 	%f86, %f84, %f85, %f83;
	ld.shared.f32 	%f87, [%r3+108];
	ld.shared.f32 	%f88, [%r6+3456];
	fma.rn.f32 	%f89, %f87, %f88, %f86;
	ld.shared.f32 	%f90, [%r3+112];
	ld.shared.f32 	%f91, [%r6+3584];
	fma.rn.f32 	%f92, %f90, %f91, %f89;
	ld.shared.f32 	%f93, [%r3+116];
	ld.shared.f32 	%f94, [%r6+3712];
	fma.rn.f32 	%f95, %f93, %f94, %f92;
	ld.shared.f32 	%f96, [%r3+120];
	ld.shared.f32 	%f97, [%r6+3840];
	fma.rn.f32 	%f98, %f96, %f97, %f95;
	ld.shared.f32 	%f99, [%r3+124];
	ld.shared.f32 	%f100, [%r6+3968];
	fma.rn.f32 	%f101, %f99, %f100, %f98;
	bar.sync 	0;
	add.s64 	%rd20, %rd20, 128;
	add.s64 	%rd19, %rd19, 32768;
	setp.ne.s64 	%p1, %rd20, 1024;
	@%p1 bra 	$L__BB1_1;
	cvta.to.global.u64 	%rd16, %rd7;
	add.s32 	%r20, %r2, %r1;
	mul.wide.u32 	%rd17, %r20, 4;
	add.s64 	%rd18, %rd16, %rd17;
	st.global.f32 	[%rd18], %f101;
	ret;

}


// ===== COMPILED SASS (sm_100) =====

	.target	sm_100

	.elftype	@"ET_EXEC"


//--------------------- .note.nv.tkinfo           --------------------------
	.section	.note.nv.tkinfo,"",@"SHT_NOTE"
	.sectionflags	@"SHF_NOTE_NV_TKINFO"
	.tkinfo
        /*0018*/ 	.word	0x00000002
        /*0030*/ 	.string	""
        /*0030*/ 	.string	"ptxas"
        /*0030*/ 	.string	"Cuda compilation tools, release 13.0, V13.0.88"
        /*0030*/ 	.string	"Build cuda_13.0.r13.0/compiler.36424714_0"
        /*0030*/ 	.string	"-arch sm_100 -m 64 "



//--------------------- .note.nv.cuinfo           --------------------------
	.section	.note.nv.cuinfo,"",@"SHT_NOTE"
	.sectionflags	@"SHF_NOTE_NV_CUINFO"
        /*0018*/ 	.short	0x0002
        /*001a*/ 	.short	0x0064
        /*001c*/ 	.short	0x0082
	.zero		2


//--------------------- .nv.info                  --------------------------
	.section	.nv.info,"",@"SHT_CUDA_INFO"
	.align	4


	//----- nvinfo : EIATTR_REGCOUNT
	.align		4
        /*0000*/ 	.byte	0x04, 0x2f
        /*0002*/ 	.short	(.L_1 - .L_0)
	.align		4
.L_0:
        /*0004*/ 	.word	index@(_Z15matrixMulKernelPfS_S_)
        /*0008*/ 	.word	0x0000001f


	//----- nvinfo : EIATTR_FRAME_SIZE
	.align		4
.L_1:
        /*000c*/ 	.byte	0x04, 0x11
        /*000e*/ 	.short	(.L_3 - .L_2)
	.align		4
.L_2:
        /*0010*/ 	.word	index@(_Z15matrixMulKernelPfS_S_)
        /*0014*/ 	.word	0x00000000


	//----- nvinfo : EIATTR_REGCOUNT
	.align		4
.L_3:
        /*0018*/ 	.byte	0x04, 0x2f
        /*001a*/ 	.short	(.L_5 - .L_4)
	.align		4
.L_4:
        /*001c*/ 	.word	index@(_Z19matrixMulTileKernelPfS_S_)
        /*0020*/ 	.word	0x00000020


	//----- nvinfo : EIATTR_FRAME_SIZE
	.align		4
.L_5:
        /*0024*/ 	.byte	0x04, 0x11
        /*0026*/ 	.short	(.L_7 - .L_6)
	.align		4
.L_6:
        /*0028*/ 	.word	index@(_Z19matrixMulTileKernelPfS_S_)
        /*002c*/ 	.word	0x00000000


	//----- nvinfo : EIATTR_MIN_STACK_SIZE
	.align		4
.L_7:
        /*0030*/ 	.byte	0x04, 0x12
        /*0032*/ 	.short	(.L_9 - .L_8)
	.align		4
.L_8:
        /*0034*/ 	.word	index@(_Z19matrixMulTileKernelPfS_S_)
        /*0038*/ 	.word	0x00000000


	//----- nvinfo : EIATTR_MIN_STACK_SIZE
	.align		4
.L_9:
        /*003c*/ 	.byte	0x04, 0x12
        /*003e*/ 	.short	(.L_11 - .L_10)
	.align		4
.L_10:
        /*0040*/ 	.word	index@(_Z15matrixMulKernelPfS_S_)
        /*0044*/ 	.word	0x00000000
.L_11:


//--------------------- .nv.compat                --------------------------
	.section	.nv.compat,"",@"SHT_CUDA_COMPAT_INFO"
	.align	4
        /*0000*/ 	.byte	0x02, 0x09, 0x00, 0x00, 0x02, 0x02, 0x01, 0x00, 0x02, 0x05, 0x05, 0x00, 0x03, 0x07, 0x01, 0x01
        /*0010*/ 	.byte	0x02, 0x03, 0x00, 0x00, 0x02, 0x06, 0x01, 0x00, 0x04, 0x0b, 0x08, 0x00, 0x09, 0x00, 0x00, 0x00
        /*0020*/ 	.byte	0x00, 0x00, 0x00, 0x00


//--------------------- .nv.info._Z19matrixMulTileKernelPfS_S_ --------------------------
	.section	.nv.info._Z19matrixMulTileKernelPfS_S_,"",@"SHT_CUDA_INFO"
	.sectionflags	@""
	.align	4


	//----- nvinfo : EIATTR_CUDA_API_VERSION
	.align		4
        /*0000*/ 	.byte	0x04, 0x37
        /*0002*/ 	.short	(.L_13 - .L_12)
.L_12:
        /*0004*/ 	.word	0x00000082


	//----- nvinfo : EIATTR_KPARAM_INFO
	.align		4
.L_13:
        /*0008*/ 	.byte	0x04, 0x17
        /*000a*/ 	.short	(.L_15 - .L_14)
.L_14:
        /*000c*/ 	.word	0x00000000
        /*0010*/ 	.short	0x0002
        /*0012*/ 	.short	0x0010
        /*0014*/ 	.byte	0x00, 0xf5, 0x21, 0x00


	//----- nvinfo : EIATTR_KPARAM_INFO
	.align		4
.L_15:
        /*0018*/ 	.byte	0x04, 0x17
        /*001a*/ 	.short	(.L_17 - .L_16)
.L_16:
        /*001c*/ 	.word	0x00000000
        /*0020*/ 	.short	0x0001
        /*0022*/ 	.short	0x0008
        /*0024*/ 	.byte	0x00, 0xf5, 0x21, 0x00


	//----- nvinfo : EIATTR_KPARAM_INFO
	.align		4
.L_17:
        /*0028*/ 	.byte	0x04, 0x17
        /*002a*/ 	.short	(.L_19 - .L_18)
.L_18:
        /*002c*/ 	.word	0x00000000
        /*0030*/ 	.short	0x0000
        /*0032*/ 	.short	0x0000
        /*0034*/ 	.byte	0x00, 0xf5, 0x21, 0x00


	//----- nvinfo : EIATTR_SPARSE_MMA_MASK
	.align		4
.L_19:
        /*0038*/ 	.byte	0x03, 0x50
        /*003a*/ 	.short	0x0000


	//----- nvinfo : EIATTR_MAXREG_COUNT
	.align		4
        /*003c*/ 	.byte	0x03, 0x1b
        /*003e*/ 	.short	0x00ff


	//----- nvinfo : EIATTR_NUM_BARRIERS
	.align		4
        /*0040*/ 	.byte	0x02, 0x4c
        /*0042*/ 	.byte	0x01
	.zero		1


	//----- nvinfo : EIATTR_MERCURY_ISA_VERSION
	.align		4
        /*0044*/ 	.byte	0x03, 0x5f
        /*0046*/ 	.short	0x0101


	//----- nvinfo : EIATTR_VRC_CTA_INIT_COUNT
	.align		4
        /*0048*/ 	.byte	0x02, 0x4a
	.zero		1
	.zero		1


	//----- nvinfo : EIATTR_EXIT_INSTR_OFFSETS
	.align		4
        /*004c*/ 	.byte	0x04, 0x1c
        /*004e*/ 	.short	(.L_21 - .L_20)


	//   ....[0]....
.L_20:
        /*0050*/ 	.word	0x00000790


	//----- nvinfo : EIATTR_CBANK_PARAM_SIZE
	.align		4
.L_21:
        /*0054*/ 	.byte	0x03, 0x19
        /*0056*/ 	.short	0x0018


	//----- nvinfo : EIATTR_PARAM_CBANK
	.align		4
        /*0058*/ 	.byte	0x04, 0x0a
        /*005a*/ 	.short	(.L_23 - .L_22)
	.align		4
.L_22:
        /*005c*/ 	.word	index@(.nv.constant0._Z19matrixMulTileKernelPfS_S_)
        /*0060*/ 	.short	0x0380
        /*0062*/ 	.short	0x0018


	//----- nvinfo : EIATTR_SW_WAR
	.align		4
.L_23:
        /*0064*/ 	.byte	0x04, 0x36
        /*0066*/ 	.short	(.L_25 - .L_24)
.L_24:
        /*0068*/ 	.word	0x00000008
.L_25:


//--------------------- .nv.info._Z15matrixMulKernelPfS_S_ --------------------------
	.section	.nv.info._Z15matrixMulKernelPfS_S_,"",@"SHT_CUDA_INFO"
	.sectionflags	@""
	.align	4


	//----- nvinfo : EIATTR_CUDA_API_VERSION
	.align		4
        /*0000*/ 	.byte	0x04, 0x37
        /*0002*/ 	.short	(.L_27 - .L_26)
.L_26:
        /*0004*/ 	.word	0x00000082


	//----- nvinfo : EIATTR_KPARAM_INFO
	.align		4
.L_27:
        /*0008*/ 	.byte	0x04, 0x17
        /*000a*/ 	.short	(.L_29 - .L_28)
.L_28:
        /*000c*/ 	.word	0x00000000
        /*0010*/ 	.short	0x0002
        /*0012*/ 	.short	0x0010
        /*0014*/ 	.byte	0x00, 0xf5, 0x21, 0x00


	//----- nvinfo : EIATTR_KPARAM_INFO
	.align		4
.L_29:
        /*0018*/ 	.byte	0x04, 0x17
        /*001a*/ 	.short	(.L_31 - .L_30)
.L_30:
        /*001c*/ 	.word	0x00000000
        /*0020*/ 	.short	0x0001
        /*0022*/ 	.short	0x0008
        /*0024*/ 	.byte	0x00, 0xf5, 0x21, 0x00


	//----- nvinfo : EIATTR_KPARAM_INFO
	.align		4
.L_31:
        /*0028*/ 	.byte	0x04, 0x17
        /*002a*/ 	.short	(.L_33 - .L_32)
.L_32:
        /*002c*/ 	.word	0x00000000
        /*0030*/ 	.short	0x0000
        /*0032*/ 	.short	0x0000
        /*0034*/ 	.byte	0x00, 0xf5, 0x21, 0x00


	//----- nvinfo : EIATTR_SPARSE_MMA_MASK
	.align		4
.L_33:
        /*0038*/ 	.byte	0x03, 0x50
        /*003a*/ 	.short	0x0000


	//----- nvinfo : EIATTR_MAXREG_COUNT
	.align		4
        /*003c*/ 	.byte	0x03, 0x1b
        /*003e*/ 	.short	0x00ff


	//----- nvinfo : EIATTR_MERCURY_ISA_VERSION
	.align		4
        /*0040*/ 	.byte	0x03, 0x5f
        /*0042*/ 	.short	0x0101


	//----- nvinfo : EIATTR_VRC_CTA_INIT_COUNT
	.align		4
        /*0044*/ 	.byte	0x02, 0x4a
	.zero		1
	.zero		1


	//----- nvinfo : EIATTR_EXIT_INSTR_OFFSETS
	.align		4
        /*0048*/ 	.byte	0x04, 0x1c
        /*004a*/ 	.short	(.L_35 - .L_34)


	//   ....[0]....
.L_34:
        /*004c*/ 	.word	0x000000b0


	//   ....[1]....
        /*0050*/ 	.word	0x00000550


	//----- nvinfo : EIATTR_CBANK_PARAM_SIZE
	.align		4
.L_35:
        /*0054*/ 	.byte	0x03, 0x19
        /*0056*/ 	.short	0x0018


	//----- nvinfo : EIATTR_PARAM_CBANK
	.align		4
        /*0058*/ 	.byte	0x04, 0x0a
        /*005a*/ 	.short	(.L_37 - .L_36)
	.align		4
.L_36:
        /*005c*/ 	.word	index@(.nv.constant0._Z15matrixMulKernelPfS_S_)
        /*0060*/ 	.short	0x0380
        /*0062*/ 	.short	0x0018


	//----- nvinfo : EIATTR_SW_WAR
	.align		4
.L_37:
        /*0064*/ 	.byte	0x04, 0x36
        /*0066*/ 	.short	(.L_39 - .L_38)
.L_38:
        /*0068*/ 	.word	0x00000008
.L_39:


//--------------------- .nv.callgraph             --------------------------
	.section	.nv.callgraph,"",@"SHT_CUDA_CALLGRAPH"
	.align	4
	.sectionentsize	8
	.align		4
        /*0000*/ 	.word	0x00000000
	.align		4
        /*0004*/ 	.word	0xffffffff
	.align		4
        /*0008*/ 	.word	0x00000000
	.align		4
        /*000c*/ 	.word	0xfffffffe
	.align		4
        /*0010*/ 	.word	0x00000000
	.align		4
        /*0014*/ 	.word	0xfffffffd
	.align		4
        /*0018*/ 	.word	0x00000000
	.align		4
        /*001c*/ 	.word	0xfffffffc


//--------------------- .text._Z19matrixMulTileKernelPfS_S_ --------------------------
	.section	.text._Z19matrixMulTileKernelPfS_S_,"ax",@progbits
	.align	128
        .global         _Z19matrixMulTileKernelPfS_S_
        .type           _Z19matrixMulTileKernelPfS_S_,@function
        .size           _Z19matrixMulTileKernelPfS_S_,(.L_x_4 - _Z19matrixMulTileKernelPfS_S_)
        .other          _Z19matrixMulTileKernelPfS_S_,@"STO_CUDA_ENTRY STV_DEFAULT"
_Z19matrixMulTileKernelPfS_S_:
.text._Z19matrixMulTileKernelPfS_S_:
[----:B------:R-:W-:Y:S01]  /*0000*/  LDC R1, c[0x0][0x37c] ;  /* 0x0000df00ff017b82 */ /* 0x000fe20000000800 */
[----:B------:R-:W0:Y:S07]  /*0010*/  S2R R20, SR_CTAID.X ;  /* 0x0000000000147919 */ /* 0x000e2e0000002500 */
[----:B------:R-:W1:Y:S01]  /*0020*/  S2UR UR6, SR_CgaCtaId ;  /* 0x00000000000679c3 */ /* 0x000e620000008800 */
[----:B------:R-:W-:Y:S01]  /*0030*/  UMOV UR4, 0x400 ;  /* 0x0000040000047882 */ /* 0x000fe20000000000 */
[----:B------:R-:W-:Y:S01]  /*0040*/  HFMA2 R7, -RZ, RZ, 0, 0 ;  /* 0x00000000ff077431 */ /* 0x000fe200000001ff */
[----:B------:R-:W0:Y:S01]  /*0050*/  S2R R17, SR_TID.X ;  /* 0x0000000000117919 */ /* 0x000e220000002100 */
[----:B------:R-:W-:Y:S01]  /*0060*/  UIADD3 UR5, UPT, UPT, UR4, 0x1000, URZ ;  /* 0x0000100004057890 */ /* 0x000fe2000fffe0ff */
[----:B------:R-:W2:Y:S01]  /*0070*/  LDCU.64 UR8, c[0x0][0x358] ;  /* 0x00006b00ff0877ac */ /* 0x000ea20008000a00 */
[----:B------:R-:W3:Y:S02]  /*0080*/  S2R R9, SR_TID.Y ;  /* 0x0000000000097919 */ /* 0x000ee40000002200 */
[----:B------:R-:W4:Y:S01]  /*0090*/  LDC.64 R2, c[0x0][0x388] ;  /* 0x0000e200ff027b82 */ /* 0x000f220000000a00 */
[----:B------:R-:W5:Y:S07]  /*00a0*/  S2R R0, SR_CTAID.Y ;  /* 0x0000000000007919 */ /* 0x000f6e0000002600 */
[----:B------:R-:W2:Y:S01]  /*00b0*/  LDC.64 R22, c[0x0][0x380] ;  /* 0x0000e000ff167b82 */ /* 0x000ea20000000a00 */
[----:B-1----:R-:W-:-:S02]  /*00c0*/  ULEA UR4, UR6, UR4, 0x18 ;  /* 0x0000000406047291 */ /* 0x002fc4000f8ec0ff */
[----:B------:R-:W-:Y:S01]  /*00d0*/  ULEA UR5, UR6, UR5, 0x18 ;  /* 0x0000000506057291 */ /* 0x000fe2000f8ec0ff */
[----:B0-----:R-:W-:-:S05]  /*00e0*/  LEA R20, R20, R17, 0x5 ;  /* 0x0000001114147211 */ /* 0x001fca00078e28ff */
[----:B------:R-:W-:Y:S01]  /*00f0*/  LEA R16, R17, UR5, 0x2 ;  /* 0x0000000511107c11 */ /* 0x000fe2000f8e10ff */
[----:B------:R-:W-:Y:S01]  /*0100*/  UMOV UR5, URZ ;  /* 0x000000ff00057c82 */ /* 0x000fe20008000000 */
[C---:B---3--:R-:W-:Y:S02]  /*0110*/  SHF.L.U32 R19, R9.reuse, 0x8, RZ ;  /* 0x0000000809137819 */ /* 0x048fe400000006ff */
[----:B------:R-:W-:Y:S01]  /*0120*/  LEA R18, R9, UR4, 0x7 ;  /* 0x0000000409127c11 */ /* 0x000fe2000f8e38ff */
[----:B------:R-:W-:Y:S01]  /*0130*/  UMOV UR4, URZ ;  /* 0x000000ff00047c82 */ /* 0x000fe20008000000 */
[-C--:B------:R-:W-:Y:S02]  /*0140*/  IADD3 R5, PT, PT, R20, R19.reuse, RZ ;  /* 0x0000001314057210 */ /* 0x080fe40007ffe0ff */
[----:B-----5:R-:W-:-:S03]  /*0150*/  LEA R19, R0, R19, 0xd ;  /* 0x0000001300137211 */ /* 0x020fc600078e68ff */
[----:B----4-:R-:W-:Y:S01]  /*0160*/  IMAD.WIDE.U32 R2, R5, 0x4, R2 ;  /* 0x0000000405027825 */ /* 0x010fe200078e0002 */
[----:B------:R-:W-:Y:S02]  /*0170*/  IADD3 R5, PT, PT, R19, R17, RZ ;  /* 0x0000001113057210 */ /* 0x000fe40007ffe0ff */
[----:B------:R-:W-:Y:S02]  /*0180*/  LEA R17, R17, R18, 0x2 ;  /* 0x0000001211117211 */ /* 0x000fe400078e10ff */
[----:B------:R-:W-:Y:S01]  /*0190*/  MOV R0, R2 ;  /* 0x0000000200007202 */ /* 0x000fe20000000f00 */
[----:B--2---:R-:W-:Y:S01]  /*01a0*/  IMAD.WIDE.U32 R22, R5, 0x4, R22 ;  /* 0x0000000405167825 */ /* 0x004fe200078e0016 */
[----:B------:R-:W-:-:S07]  /*01b0*/  LEA R2, R9, R16, 0x7 ;  /* 0x0000001009027211 */ /* 0x000fce00078e38ff */
.L_x_0:
[----:B------:R-:W-:Y:S02]  /*01c0*/  IADD3 R4, P0, PT, R22, UR4, RZ ;  /* 0x0000000416047c10 */ /* 0x000fe4000ff1e0ff */
[----:B------:R-:W-:Y:S02]  /*01d0*/  MOV R27, R3 ;  /* 0x00000003001b7202 */ /* 0x000fe40000000f00 */
[----:B------:R-:W-:Y:S02]  /*01e0*/  IADD3.X R5, PT, PT, R23, UR5, RZ, P0, !PT ;  /* 0x0000000517057c10 */ /* 0x000fe400087fe4ff */
[----:B------:R-:W-:-:S03]  /*01f0*/  MOV R26, R0 ;  /* 0x00000000001a7202 */ /* 0x000fc60000000f00 */
[----:B------:R-:W2:Y:S04]  /*0200*/  LDG.E R4, desc[UR8][R4.64] ;  /* 0x0000000804047981 */ /* 0x000ea8000c1e1900 */
[----:B------:R-:W3:Y:S01]  /*0210*/  LDG.E R27, desc[UR8][R26.64] ;  /* 0x000000081a1b7981 */ /* 0x000ee2000c1e1900 */
[----:B------:R-:W-:Y:S01]  /*0220*/  UIADD3 UR4, UP1, UPT, UR4, 0x80, URZ ;  /* 0x0000008004047890 */ /* 0x000fe2000ff3e0ff */
[----:B------:R-:W-:-:S03]  /*0230*/  IADD3 R0, P0, PT, R0, 0x8000, RZ ;  /* 0x0000800000007810 */ /* 0x000fc60007f1e0ff */
[----:B------:R-:W-:Y:S01]  /*0240*/  UISETP.NE.U32.AND UP0, UPT, UR4, 0x400, UPT ;  /* 0x000004000400788c */ /* 0x000fe2000bf05070 */
[----:B------:R-:W-:Y:S01]  /*0250*/  IADD3.X R3, PT, PT, RZ, R3, RZ, P0, !PT ;  /* 0x00000003ff037210 */ /* 0x000fe200007fe4ff */
[----:B------:R-:W-:-:S04]  /*0260*/  UIADD3.X UR5, UPT, UPT, URZ, UR5, URZ, UP1, !UPT ;  /* 0x00000005ff057290 */ /* 0x000fc80008ffe4ff */
[----:B------:R-:W-:Y:S01]  /*0270*/  UISETP.NE.AND.EX UP0, UPT, UR5, URZ, UPT, UP0 ;  /* 0x000000ff0500728c */ /* 0x000fe2000bf05300 */
[----:B--2---:R-:W-:Y:S04]  /*0280*/  STS [R17], R4 ;  /* 0x0000000411007388 */ /* 0x004fe80000000800 */
[----:B---3--:R-:W-:Y:S01]  /*0290*/  STS [R2], R27 ;  /* 0x0000001b02007388 */ /* 0x008fe20000000800 */
[----:B------:R-:W-:Y:S06]  /*02a0*/  BAR.SYNC.DEFER_BLOCKING 0x0 ;  /* 0x0000000000007b1d */ /* 0x000fec0000010000 */
[----:B------:R-:W-:Y:S04]  /*02b0*/  LDS R6, [R16] ;  /* 0x0000000010067984 */ /* 0x000fe80000000800 */
[----:B------:R-:W0:Y:S04]  /*02c0*/  LDS.128 R8, [R18] ;  /* 0x0000000012087984 */ /* 0x000e280000000c00 */
[----:B------:R-:W1:Y:S04]  /*02d0*/  LDS R29, [R16+0x80] ;  /* 0x00008000101d7984 */ /* 0x000e680000000800 */
[----:B------:R-:W2:Y:S04]  /*02e0*/  LDS R5, [R16+0x100] ;  /* 0x0001000010057984 */ /* 0x000ea80000000800 */
[----:B------:R-:W3:Y:S04]  /*02f0*/  LDS R28, [R16+0x180] ;  /* 0x00018000101c7984 */ /* 0x000ee80000000800 */
[----:B------:R-:W-:Y:S04]  /*0300*/  LDS R25, [R16+0x200] ;  /* 0x0002000010197984 */ /* 0x000fe80000000800 */
[----:B------:R-:W4:Y:S04]  /*0310*/  LDS.128 R12, [R18+0x10] ;  /* 0x00001000120c7984 */ /* 0x000f280000000c00 */
[----:B------:R-:W5:Y:S04]  /*0320*/  LDS R24, [R16+0x280] ;  /* 0x0002800010187984 */ /* 0x000f680000000800 */
[----:B------:R-:W5:Y:S04]  /*0330*/  LDS R21, [R16+0x300] ;  /* 0x0003000010157984 */ /* 0x000f680000000800 */
[----:B------:R-:W5:Y:S01]  /*0340*/  LDS R26, [R16+0x380] ;  /* 0x00038000101a7984 */ /* 0x000f620000000800 */
[----:B0-----:R-:W-:-:S03]  /*0350*/  FFMA R6, R8, R6, R7 ;  /* 0x0000000608067223 */ /* 0x001fc60000000007 */
[----:B------:R-:W-:Y:S01]  /*0360*/  LDS R8, [R16+0x480] ;  /* 0x0004800010087984 */ /* 0x000fe20000000800 */
[----:B-1----:R-:W-:-:S03]  /*0370*/  FFMA R9, R29, R9, R6 ;  /* 0x000000091d097223 */ /* 0x002fc60000000006 */
[----:B------:R-:W-:Y:S01]  /*0380*/  LDS R29, [R16+0x900] ;  /* 0x00090000101d7984 */ /* 0x000fe20000000800 */
[----:B--2---:R-:W-:-:S03]  /*0390*/  FFMA R27, R5, R10, R9 ;  /* 0x0000000a051b7223 */ /* 0x004fc60000000009 */
[----:B------:R-:W-:Y:S01]  /*03a0*/  LDS R9, [R16+0x400] ;  /* 0x0004000010097984 */ /* 0x000fe20000000800 */
[----:B---3--:R-:W-:-:S03]  /*03b0*/  FFMA R27, R28, R11, R27 ;  /* 0x0000000b1c1b7223 */ /* 0x008fc6000000001b */
[----:B------:R-:W0:Y:S04]  /*03c0*/  LDS.128 R4, [R18+0x20] ;  /* 0x0000200012047984 */ /* 0x000e280000000c00 */
[----:B------:R-:W1:Y:S01]  /*03d0*/  LDS R11, [R16+0x500] ;  /* 0x00050000100b7984 */ /* 0x000e620000000800 */
[----:B----4-:R-:W-:-:S03]  /*03e0*/  FFMA R25, R12, R25, R27 ;  /* 0x000000190c197223 */ /* 0x010fc6000000001b */
[----:B------:R-:W-:Y:S01]  /*03f0*/  LDS R28, [R16+0xa80] ;  /* 0x000a8000101c7984 */ /* 0x000fe20000000800 */
[----:B-----5:R-:W-:-:S03]  /*0400*/  FFMA R10, R24, R13, R25 ;  /* 0x0000000d180a7223 */ /* 0x020fc60000000019 */
[----:B------:R-:W2:Y:S01]  /*0410*/  LDS R24, [R16+0x580] ;  /* 0x0005800010187984 */ /* 0x000ea20000000800 */
[----:B------:R-:W-:-:S03]  /*0420*/  FFMA R21, R21, R14, R10 ;  /* 0x0000000e15157223 */ /* 0x000fc6000000000a */
[----:B------:R-:W-:Y:S01]  /*0430*/  LDS R25, [R16+0x700] ;  /* 0x0007000010197984 */ /* 0x000fe20000000800 */
[----:B------:R-:W-:-:S03]  /*0440*/  FFMA R27, R26, R15, R21 ;  /* 0x0000000f1a1b7223 */ /* 0x000fc60000000015 */
[----:B------:R-:W-:Y:S04]  /*0450*/  LDS R21, [R16+0x600] ;  /* 0x0006000010157984 */ /* 0x000fe80000000800 */
[----:B------:R-:W3:Y:S04]  /*0460*/  LDS.128 R12, [R18+0x30] ;  /* 0x00003000120c7984 */ /* 0x000ee80000000c00 */
[----:B------:R-:W4:Y:S01]  /*0470*/  LDS R26, [R16+0x680] ;  /* 0x00068000101a7984 */ /* 0x000f220000000800 */
[----:B0-----:R-:W-:-:S03]  /*0480*/  FFMA R9, R4, R9, R27 ;  /* 0x0000000904097223 */ /* 0x001fc6000000001b */
[----:B------:R-:W0:Y:S01]  /*0490*/  LDS R4, [R16+0x780] ;  /* 0x0007800010047984 */ /* 0x000e220000000800 */
[----:B------:R-:W-:-:S03]  /*04a0*/  FFMA R8, R8, R5, R9 ;  /* 0x0000000508087223 */ /* 0x000fc60000000009 */
[----:B------:R-:W-:Y:S01]  /*04b0*/  LDS R27, [R16+0x800] ;  /* 0x00080000101b7984 */ /* 0x000fe20000000800 */
[----:B-1----:R-:W-:-:S03]  /*04c0*/  FFMA R5, R11, R6, R8 ;  /* 0x000000060b057223 */ /* 0x002fc60000000008 */
[----:B------:R-:W1:Y:S01]  /*04d0*/  LDS.128 R8, [R18+0x40] ;  /* 0x0000400012087984 */ /* 0x000e620000000c00 */
[----:B--2---:R-:W-:-:S03]  /*04e0*/  FFMA R5, R24, R7, R5 ;  /* 0x0000000718057223 */ /* 0x004fc60000000005 */
[----:B------:R-:W2:Y:S01]  /*04f0*/  LDS R24, [R16+0x880] ;  /* 0x0008800010187984 */ /* 0x000ea20000000800 */
[----:B---3--:R-:W-:-:S03]  /*0500*/  FFMA R5, R12, R21, R5 ;  /* 0x000000150c057223 */ /* 0x008fc60000000005 */
[----:B------:R-:W-:Y:S01]  /*0510*/  LDS R21, [R16+0xa00] ;  /* 0x000a000010157984 */ /* 0x000fe20000000800 */
[----:B----4-:R-:W-:-:S04]  /*0520*/  FFMA R26, R26, R13, R5 ;  /* 0x0000000d1a1a7223 */ /* 0x010fc80000000005 */
[----:B------:R-:W-:Y:S02]  /*0530*/  FFMA R25, R25, R14, R26 ;  /* 0x0000000e19197223 */ /* 0x000fe4000000001a */
[----:B------:R-:W3:Y:S02]  /*0540*/  LDS R26, [R16+0x980] ;  /* 0x00098000101a7984 */ /* 0x000ee40000000800 */
[----:B0-----:R-:W-:Y:S02]  /*0550*/  FFMA R15, R4, R15, R25 ;  /* 0x0000000f040f7223 */ /* 0x001fe40000000019 */
[----:B------:R-:W0:Y:S04]  /*0560*/  LDS.128 R4, [R18+0x50] ;  /* 0x0000500012047984 */ /* 0x000e280000000c00 */
[----:B------:R-:W4:Y:S01]  /*0570*/  LDS R25, [R16+0xb00] ;  /* 0x000b000010197984 */ /* 0x000f220000000800 */
[----:B-1----:R-:W-:-:S03]  /*0580*/  FFMA R15, R8, R27, R15 ;  /* 0x0000001b080f7223 */ /* 0x002fc6000000000f */
[----:B------:R-:W1:Y:S01]  /*0590*/  LDS R8, [R16+0xb80] ;  /* 0x000b800010087984 */ /* 0x000e620000000800 */
[----:B--2---:R-:W-:-:S03]  /*05a0*/  FFMA R24, R24, R9, R15 ;  /* 0x0000000918187223 */ /* 0x004fc6000000000f */
[----:B------:R-:W-:Y:S01]  /*05b0*/  LDS R9, [R16+0xc00] ;  /* 0x000c000010097984 */ /* 0x000fe20000000800 */
[----:B------:R-:W-:-:S03]  /*05c0*/  FFMA R29, R29, R10, R24 ;  /* 0x0000000a1d1d7223 */ /* 0x000fc60000000018 */
[----:B------:R-:W2:Y:S04]  /*05d0*/  LDS.128 R12, [R18+0x60] ;  /* 0x00006000120c7984 */ /* 0x000ea80000000c00 */
[----:B------:R-:W5:Y:S04]  /*05e0*/  LDS R10, [R16+0xc80] ;  /* 0x000c8000100a7984 */ /* 0x000f680000000800 */
[----:B------:R-:W-:Y:S01]  /*05f0*/  LDS R24, [R16+0xd80] ;  /* 0x000d800010187984 */ /* 0x000fe20000000800 */
[----:B---3--:R-:W-:-:S04]  /*0600*/  FFMA R11, R26, R11, R29 ;  /* 0x0000000b1a0b7223 */ /* 0x008fc8000000001d */
[----:B0-----:R-:W-:Y:S02]  /*0610*/  FFMA R11, R4, R21, R11 ;  /* 0x00000015040b7223 */ /* 0x001fe4000000000b */
[----:B------:R-:W-:Y:S02]  /*0620*/  LDS R21, [R16+0xf00] ;  /* 0x000f000010157984 */ /* 0x000fe40000000800 */
[----:B------:R-:W-:Y:S02]  /*0630*/  FFMA R28, R28, R5, R11 ;  /* 0x000000051c1c7223 */ /* 0x000fe4000000000b */
[----:B------:R-:W0:Y:S02]  /*0640*/  LDS R11, [R16+0xd00] ;  /* 0x000d0000100b7984 */ /* 0x000e240000000800 */
[----:B----4-:R-:W-:-:S04]  /*0650*/  FFMA R25, R25, R6, R28 ;  /* 0x0000000619197223 */ /* 0x010fc8000000001c */
[----:B-1----:R-:W-:Y:S02]  /*0660*/  FFMA R27, R8, R7, R25 ;  /* 0x00000007081b7223 */ /* 0x002fe40000000019 */
[----:B------:R-:W-:Y:S02]  /*0670*/  LDS R25, [R16+0xe00] ;  /* 0x000e000010197984 */ /* 0x000fe40000000800 */
[----:B--2---:R-:W-:Y:S02]  /*0680*/  FFMA R9, R12, R9, R27 ;  /* 0x000000090c097223 */ /* 0x004fe4000000001b */
[----:B------:R-:W1:Y:S02]  /*0690*/  LDS.128 R4, [R18+0x70] ;  /* 0x0000700012047984 */ /* 0x000e640000000c00 */
[----:B-----5:R-:W-:Y:S02]  /*06a0*/  FFMA R10, R10, R13, R9 ;  /* 0x0000000d0a0a7223 */ /* 0x020fe40000000009 */
[----:B------:R-:W2:Y:S04]  /*06b0*/  LDS R8, [R16+0xe80] ;  /* 0x000e800010087984 */ /* 0x000ea80000000800 */
[----:B------:R-:W3:Y:S01]  /*06c0*/  LDS R12, [R16+0xf80] ;  /* 0x000f8000100c7984 */ /* 0x000ee20000000800 */
[----:B0-----:R-:W-:-:S04]  /*06d0*/  FFMA R11, R11, R14, R10 ;  /* 0x0000000e0b0b7223 */ /* 0x001fc8000000000a */
[----:B------:R-:W-:-:S04]  /*06e0*/  FFMA R11, R24, R15, R11 ;  /* 0x0000000f180b7223 */ /* 0x000fc8000000000b */
[----:B-1----:R-:W-:-:S04]  /*06f0*/  FFMA R11, R4, R25, R11 ;  /* 0x00000019040b7223 */ /* 0x002fc8000000000b */
[----:B--2---:R-:W-:-:S04]  /*0700*/  FFMA R8, R8, R5, R11 ;  /* 0x0000000508087223 */ /* 0x004fc8000000000b */
[----:B------:R-:W-:-:S04]  /*0710*/  FFMA R21, R21, R6, R8 ;  /* 0x0000000615157223 */ /* 0x000fc80000000008 */
[----:B---3--:R-:W-:Y:S01]  /*0720*/  FFMA R7, R12, R7, R21 ;  /* 0x000000070c077223 */ /* 0x008fe20000000015 */
[----:B------:R-:W-:Y:S06]  /*0730*/  BAR.SYNC.DEFER_BLOCKING 0x0 ;  /* 0x0000000000007b1d */ /* 0x000fec0000010000 */
[----:B------:R-:W-:Y:S05]  /*0740*/  BRA.U UP0, `(.L_x_0) ;  /* 0xfffffff9009c7547 */ /* 0x000fea000b83ffff */
[----:B------:R-:W0:Y:S01]  /*0750*/  LDC.64 R2, c[0x0][0x390] ;  /* 0x0000e400ff027b82 */ /* 0x000e220000000a00 */
[----:B------:R-:W-:-:S05]  /*0760*/  IADD3 R19, PT, PT, R20, R19, RZ ;  /* 0x0000001314137210 */ /* 0x000fca0007ffe0ff */
[----:B0-----:R-:W-:-:S05]  /*0770*/  IMAD.WIDE.U32 R2, R19, 0x4, R2 ;  /* 0x0000000413027825 */ /* 0x001fca00078e0002 */
[----:B------:R-:W-:Y:S01]  /*0780*/  STG.E desc[UR8][R2.64], R7 ;  /* 0x0000000702007986 */ /* 0x000fe2000c101908 */
[----:B------:R-:W-:Y:S05]  /*0790*/  EXIT ;  /* 0x000000000000794d */ /* 0x000fea0003800000 */
.L_x_1:
[----:B------:R-:W-:-:S00]  /*07a0*/  BRA `(.L_x_1) ;  /* 0xfffffffc00fc7947 */ /* 0x000fc0000383ffff */
[----:B------:R-:W-:-:S00]  /*07b0*/  NOP ;  /* 0x0000000000007918 */ /* 0x000fc00000000000 */
        /* <DEDUP_REMOVED lines=12> */
.L_x_4:


//--------------------- .text._Z15matrixMulKernelPfS_S_ --------------------------
	.section	.text._Z15matrixMulKernelPfS_S_,"ax",@progbits
	.align	128
        .global         _Z15matrixMulKernelPfS_S_
        .type           _Z15matrixMulKernelPfS_S_,@function
        .size           _Z15matrixMulKernelPfS_S_,(.L_x_5 - _Z15matrixMulKernelPfS_S_)
        .other          _Z15matrixMulKernelPfS_S_,@"STO_CUDA_ENTRY STV_DEFAULT"
_Z15matrixMulKernelPfS_S_:
.text._Z15matrixMulKernelPfS_S_:
[----:B------:R-:W-:Y:S01]  /*0000*/  LDC R1, c[0x0][0x37c] ;  /* 0x0000df00ff017b82 */ /* 0x000fe20000000800 */
[----:B------:R-:W0:Y:S07]  /*0010*/  S2R R3, SR_TID.X ;  /* 0x0000000000037919 */ /* 0x000e2e0000002100 */
[----:B------:R-:W1:Y:S01]  /*0020*/  LDC R7, c[0x0][0x364] ;  /* 0x0000d900ff077b82 */ /* 0x000e620000000800 */
[----:B------:R-:W1:Y:S07]  /*0030*/  S2R R2, SR_TID.Y ;  /* 0x0000000000027919 */ /* 0x000e6e0000002200 */
[----:B------:R-:W0:Y:S08]  /*0040*/  S2UR UR5, SR_CTAID.X ;  /* 0x00000000000579c3 */ /* 0x000e300000002500 */
[----:B------:R-:W0:Y:S08]  /*0050*/  LDC R0, c[0x0][0x360] ;  /* 0x0000d800ff007b82 */ /* 0x000e300000000800 */
[----:B------:R-:W1:Y:S01]  /*0060*/  S2UR UR4, SR_CTAID.Y ;  /* 0x00000000000479c3 */ /* 0x000e620000002600 */
[----:B0-----:R-:W-:-:S05]  /*0070*/  IMAD R0, R0, UR5, R3 ;  /* 0x0000000500007c24 */ /* 0x001fca000f8e0203 */
[----:B------:R-:W-:Y:S01]  /*0080*/  ISETP.GT.AND P0, PT, R0, 0xff, PT ;  /* 0x000000ff0000780c */ /* 0x000fe20003f04270 */
[----:B-1----:R-:W-:-:S05]  /*0090*/  IMAD R7, R7, UR4, R2 ;  /* 0x0000000407077c24 */ /* 0x002fca000f8e0202 */
[----:B------:R-:W-:-:S13]  /*00a0*/  ISETP.GT.U32.OR P0, PT, R7, 0xff, P0 ;  /* 0x000000ff0700780c */ /* 0x000fda0000704470 */
[----:B------:R-:W-:Y:S05]  /*00b0*/  @P0 EXIT ;  /* 0x000000000000094d */ /* 0x000fea0003800000 */
[----:B------:R-:W0:Y:S01]  /*00c0*/  LDC.64 R2, c[0x0][0x380] ;  /* 0x0000e000ff027b82 */ /* 0x000e220000000a00 */
[----:B------:R-:W1:Y:S01]  /*00d0*/  LDCU.64 UR6, c[0x0][0x388] ;  /* 0x00007100ff0677ac */ /* 0x000e620008000a00 */
[----:B------:R-:W-:Y:S01]  /*00e0*/  SHF.L.U32 R7, R7, 0x8, RZ ;  /* 0x0000000807077819 */ /* 0x000fe200000006ff */
[----:B------:R-:W-:Y:S01]  /*00f0*/  HFMA2 R14, -RZ, RZ, 0, 0 ;  /* 0x00000000ff0e7431 */ /* 0x000fe200000001ff */
[----:B------:R-:W-:Y:S01]  /*0100*/  MOV R6, R0 ;  /* 0x0000000000067202 */ /* 0x000fe20000000f00 */
[----:B------:R-:W2:Y:S01]  /*0110*/  LDCU.64 UR8, c[0x0][0x358] ;  /* 0x00006b00ff0877ac */ /* 0x000ea20008000a00 */
[----:B------:R-:W-:Y:S01]  /*0120*/  UMOV UR4, URZ ;  /* 0x000000ff00047c82 */ /* 0x000fe20008000000 */
[----:B-1----:R-:W-:-:S04]  /*0130*/  UIADD3 UR5, UP0, UPT, UR6, 0x2000, URZ ;  /* 0x0000200006057890 */ /* 0x002fc8000ff1e0ff */
[----:B------:R-:W-:Y:S01]  /*0140*/  UIADD3.X UR6, UPT, UPT, URZ, UR7, URZ, UP0, !UPT ;  /* 0x00000007ff067290 */ /* 0x000fe200087fe4ff */
[----:B0-----:R-:W-:-:S03]  /*0150*/  IMAD.WIDE.U32 R2, R7, 0x4, R2 ;  /* 0x0000000407027825 */ /* 0x001fc600078e0002 */
[----:B------:R-:W-:-:S04]  /*0160*/  IADD3 R4, P0, PT, R2, 0x20, RZ ;  /* 0x0000002002047810 */ /* 0x000fc80007f1e0ff */
[----:B--2---:R-:W-:-:S09]  /*0170*/  IADD3.X R5, PT, PT, RZ, R3, RZ, P0, !PT ;  /* 0x00000003ff057210 */ /* 0x004fd200007fe4ff */
.L_x_2:
[----:B------:R-:W-:Y:S01]  /*0180*/  MOV R2, UR5 ;  /* 0x0000000500027c02 */ /* 0x000fe20008000f00 */
[----:B------:R-:W2:Y:S01]  /*0190*/  LDG.E R15, desc[UR8][R4.64+-0x20] ;  /* 0xffffe008040f7981 */ /* 0x000ea2000c1e1900 */
[----:B------:R-:W-:-:S03]  /*01a0*/  MOV R3, UR6 ;  /* 0x0000000600037c02 */ /* 0x000fc60008000f00 */
[----:B------:R-:W3:Y:S01]  /*01b0*/  LDG.E R24, desc[UR8][R4.64+-0x1c] ;  /* 0xffffe40804187981 */ /* 0x000ee2000c1e1900 */
[----:B------:R-:W-:-:S03]  /*01c0*/  IMAD.WIDE R2, R6, 0x4, R2 ;  /* 0x0000000406027825 */ /* 0x000fc600078e0202 */
[----:B------:R-:W4:Y:S04]  /*01d0*/  LDG.E R19, desc[UR8][R4.64+-0x18] ;  /* 0xffffe80804137981 */ /* 0x000f28000c1e1900 */
[----:B------:R-:W2:Y:S04]  /*01e0*/  LDG.E R16, desc[UR8][R2.64+-0x2000] ;  /* 0xffe0000802107981 */ /* 0x000ea8000c1e1900 */
[----:B------:R-:W3:Y:S04]  /*01f0*/  LDG.E R25, desc[UR8][R2.64+-0x1c00] ;  /* 0xffe4000802197981 */ /* 0x000ee8000c1e1900 */
[----:B------:R-:W4:Y:S04]  /*0200*/  LDG.E R18, desc[UR8][R2.64+-0x1800] ;  /* 0xffe8000802127981 */ /* 0x000f28000c1e1900 */
[----:B------:R-:W5:Y:S04]  /*0210*/  LDG.E R20, desc[UR8][R4.64+-0x14] ;  /* 0xffffec0804147981 */ /* 0x000f68000c1e1900 */
        /* <DEDUP_REMOVED lines=11> */
[----:B------:R-:W5:Y:S01]  /*02d0*/  LDG.E R26, desc[UR8][R4.64+0x1c] ;  /* 0x00001c08041a7981 */ /* 0x000f62000c1e1900 */
[----:B--2---:R-:W-:-:S03]  /*02e0*/  FFMA R15, R15, R16, R14 ;  /* 0x000000100f0f7223 */ /* 0x004fc6000000000e */
[----:B------:R-:W2:Y:S01]  /*02f0*/  LDG.E R16, desc[UR8][R4.64] ;  /* 0x0000000804107981 */ /* 0x000ea2000c1e1900 */
[----:B---3--:R-:W-:-:S03]  /*0300*/  FFMA R24, R24, R25, R15 ;  /* 0x0000001918187223 */ /* 0x008fc6000000000f */
[----:B------:R-:W3:Y:S01]  /*0310*/  LDG.E R14, desc[UR8][R4.64+0x4] ;  /* 0x00000408040e7981 */ /* 0x000ee2000c1e1900 */
[----:B----4-:R-:W-:-:S03]  /*0320*/  FFMA R25, R19, R18, R24 ;  /* 0x0000001213197223 */ /* 0x010fc60000000018 */
[----:B------:R-:W3:Y:S04]  /*0330*/  LDG.E R15, desc[UR8][R2.64+0x400] ;  /* 0x00040008020f7981 */ /* 0x000ee8000c1e1900 */
[----:B------:R-:W4:Y:S01]  /*0340*/  LDG.E R18, desc[UR8][R4.64+0x8] ;  /* 0x0000080804127981 */ /* 0x000f22000c1e1900 */
[----:B-----5:R-:W-:-:S03]  /*0350*/  FFMA R25, R20, R21, R25 ;  /* 0x0000001514197223 */ /* 0x020fc60000000019 */
[----:B------:R-:W4:Y:S04]  /*0360*/  LDG.E R19, desc[UR8][R2.64+0x800] ;  /* 0x0008000802137981 */ /* 0x000f28000c1e1900 */
[----:B------:R-:W5:Y:S01]  /*0370*/  LDG.E R20, desc[UR8][R4.64+0xc] ;  /* 0x00000c0804147981 */ /* 0x000f62000c1e1900 */
[----:B------:R-:W-:-:S03]  /*0380*/  FFMA R25, R22, R23, R25 ;  /* 0x0000001716197223 */ /* 0x000fc60000000019 */
[----:B------:R-:W5:Y:S04]  /*0390*/  LDG.E R21, desc[UR8][R2.64+0xc00] ;  /* 0x000c000802157981 */ /* 0x000f68000c1e1900 */
[----:B------:R-:W5:Y:S04]  /*03a0*/  LDG.E R22, desc[UR8][R4.64+0x10] ;  /* 0x0000100804167981 */ /* 0x000f68000c1e1900 */
[----:B------:R-:W5:Y:S01]  /*03b0*/  LDG.E R23, desc[UR8][R2.64+0x1000] ;  /* 0x0010000802177981 */ /* 0x000f62000c1e1900 */
[----:B------:R-:W-:-:S03]  /*03c0*/  FFMA R28, R12, R13, R25 ;  /* 0x0000000d0c1c7223 */ /* 0x000fc60000000019 */
[----:B------:R-:W5:Y:S04]  /*03d0*/  LDG.E R24, desc[UR8][R4.64+0x14] ;  /* 0x0000140804187981 */ /* 0x000f68000c1e1900 */
[----:B------:R-:W5:Y:S04]  /*03e0*/  LDG.E R25, desc[UR8][R2.64+0x1400] ;  /* 0x0014000802197981 */ /* 0x000f68000c1e1900 */
[----:B------:R0:W5:Y:S04]  /*03f0*/  LDG.E R13, desc[UR8][R4.64+0x18] ;  /* 0x00001808040d7981 */ /* 0x000168000c1e1900 */
[----:B------:R-:W5:Y:S01]  /*0400*/  LDG.E R12, desc[UR8][R2.64+0x1800] ;  /* 0x00180008020c7981 */ /* 0x000f62000c1e1900 */
[----:B------:R-:W-:-:S04]  /*0410*/  FFMA R9, R9, R8, R28 ;  /* 0x0000000809097223 */ /* 0x000fc8000000001c */
[----:B------:R-:W-:Y:S01]  /*0420*/  FFMA R9, R10, R11, R9 ;  /* 0x0000000b0a097223 */ /* 0x000fe20000000009 */
[----:B------:R-:W-:-:S04]  /*0430*/  UIADD3 UR4, UPT, UPT, UR4, 0x10, URZ ;  /* 0x0000001004047890 */ /* 0x000fc8000fffe0ff */
[----:B------:R-:W-:Y:S01]  /*0440*/  UISETP.NE.AND UP0, UPT, UR4, 0x100, UPT ;  /* 0x000001000400788c */ /* 0x000fe2000bf05270 */
[----:B0-----:R-:W-:Y:S02]  /*0450*/  IADD3 R4, P0, PT, R4, 0x40, RZ ;  /* 0x0000004004047810 */ /* 0x001fe40007f1e0ff */
[----:B------:R-:W-:Y:S02]  /*0460*/  IADD3 R6, PT, PT, R6, 0x1000, RZ ;  /* 0x0000100006067810 */ /* 0x000fe40007ffe0ff */
[----:B------:R-:W-:Y:S01]  /*0470*/  IADD3.X R5, PT, PT, RZ, R5, RZ, P0, !PT ;  /* 0x00000005ff057210 */ /* 0x000fe200007fe4ff */
[----:B--2---:R-:W-:-:S04]  /*0480*/  FFMA R9, R16, R17, R9 ;  /* 0x0000001110097223 */ /* 0x004fc80000000009 */
[----:B---3--:R-:W-:-:S04]  /*0490*/  FFMA R9, R14, R15, R9 ;  /* 0x0000000f0e097223 */ /* 0x008fc80000000009 */
[----:B----4-:R-:W-:-:S04]  /*04a0*/  FFMA R9, R18, R19, R9 ;  /* 0x0000001312097223 */ /* 0x010fc80000000009 */
[----:B-----5:R-:W-:-:S04]  /*04b0*/  FFMA R9, R20, R21, R9 ;  /* 0x0000001514097223 */ /* 0x020fc80000000009 */
[----:B------:R-:W-:-:S04]  /*04c0*/  FFMA R9, R22, R23, R9 ;  /* 0x0000001716097223 */ /* 0x000fc80000000009 */
[----:B------:R-:W-:-:S04]  /*04d0*/  FFMA R24, R24, R25, R9 ;  /* 0x0000001918187223 */ /* 0x000fc80000000009 */
[----:B------:R-:W-:-:S04]  /*04e0*/  FFMA R13, R13, R12, R24 ;  /* 0x0000000c0d0d7223 */ /* 0x000fc80000000018 */
[----:B------:R-:W-:Y:S01]  /*04f0*/  FFMA R14, R26, R27, R13 ;  /* 0x0000001b1a0e7223 */ /* 0x000fe2000000000d */
[----:B------:R-:W-:Y:S06]  /*0500*/  BRA.U UP0, `(.L_x_2) ;  /* 0xfffffffd001c7547 */ /* 0x000fec000b83ffff */
[----:B------:R-:W0:Y:S01]  /*0510*/  LDC.64 R2, c[0x0][0x390] ;  /* 0x0000e400ff027b82 */ /* 0x000e220000000a00 */
[----:B------:R-:W-:-:S05]  /*0520*/  IADD3 R7, PT, PT, R0, R7, RZ ;  /* 0x0000000700077210 */ /* 0x000fca0007ffe0ff */
[----:B0-----:R-:W-:-:S05]  /*0530*/  IMAD.WIDE R2, R7, 0x4, R2 ;  /* 0x0000000407027825 */ /* 0x001fca00078e0202 */
[----:B------:R-:W-:Y:S01]  /*0540*/  STG.E desc[UR8][R2.64], R14 ;  /* 0x0000000e02007986 */ /* 0x000fe2000c101908 */
[----:B------:R-:W-:Y:S05]  /*0550*/  EXIT ;  /* 0x000000000000794d */ /* 0x000fea0003800000 */
.L_x_3:
        /* <DEDUP_REMOVED lines=10> */
.L_x_5:


//--------------------- .nv.shared._Z19matrixMulTileKernelPfS_S_ --------------------------
	.section	.nv.shared._Z19matrixMulTileKernelPfS_S_,"aw",@nobits
	.sectionflags	@""
	.align	4
.nv.shared._Z19matrixMulTileKernelPfS_S_:
	.zero		9216


//--------------------- .nv.shared.reserved.0     --------------------------
	.section	.nv.shared.reserved.0,"aw",@nobits
	.weak		__nv_reservedSMEM_offset_0_alias
	.size		__nv_reservedSMEM_offset_0_alias, 0, 64
	.other		__nv_reservedSMEM_offset_0_alias,@"STO_CUDA_RESERVED_SHARED STV_DEFAULT"
__nv_reservedSMEM_offset_0_alias:
	.zero		0
	.zero		64


//--------------------- .nv.constant0._Z19matrixMulTileKernelPfS_S_ --------------------------
	.section	.nv.constant0._Z19matrixMulTileKernelPfS_S_,"a",@progbits
	.sectionflags	@""
	.align	4
.nv.constant0._Z19matrixMulTileKernelPfS_S_:
	.zero		920


//--------------------- .nv.constant0._Z15matrixMulKernelPfS_S_ --------------------------
	.section	.nv.constant0._Z15matrixMulKernelPfS_S_,"a",@progbits
	.sectionflags	@""
	.align	4
.nv.constant0._Z15matrixMulKernelPfS_S_:
	.zero		920


//--------------------- SYMBOLS --------------------------

	.type		.nv.reservedSmem.offset0,@object
	.size		.nv.reservedSmem.offset0,0x4
	.type		.nv.reservedSmem.cap,@object
	.size		.nv.reservedSmem.cap,0x4
